//
// Generated by NVIDIA NVVM Compiler
//
// Compiler Build ID: CL-36424714
// Cuda compilation tools, release 13.0, V13.0.88
// Based on NVVM 20.0.0
//

.version 9.0
.target sm_100
.address_size 64

	// .globl	_Z4testPi

.visible .entry _Z4testPi(
	.param .u64 .ptr .align 1 _Z4testPi_param_0
)
{
	.reg .b32 	%r<3>;
	.reg .b64 	%rd<3>;

	ld.param.u64 	%rd1, [_Z4testPi_param_0];
	cvta.to.global.u64 	%rd2, %rd1;
	mov.u32 	%r1, %tid.x;
	atom.global.add.u32 	%r2, [%rd2], %r1;
	ret;

}


// ===== COMPILED SASS (sm_100) =====

	.target	sm_100

	.elftype	@"ET_EXEC"


//--------------------- .note.nv.tkinfo           --------------------------
	.section	.note.nv.tkinfo,"",@"SHT_NOTE"
	.sectionflags	@"SHF_NOTE_NV_TKINFO"
	.tkinfo
        /*0018*/ 	.word	0x00000002
        /*0030*/ 	.string	""
        /*0030*/ 	.string	"ptxas"
        /*0030*/ 	.string	"Cuda compilation tools, release 13.0, V13.0.88"
        /*0030*/ 	.string	"Build cuda_13.0.r13.0/compiler.36424714_0"
        /*0030*/ 	.string	"-arch sm_100 -m 64 "



//--------------------- .note.nv.cuinfo           --------------------------
	.section	.note.nv.cuinfo,"",@"SHT_NOTE"
	.sectionflags	@"SHF_NOTE_NV_CUINFO"
        /*0018*/ 	.short	0x0002
        /*001a*/ 	.short	0x0064
        /*001c*/ 	.short	0x0082
	.zero		2


//--------------------- .nv.info                  --------------------------
	.section	.nv.info,"",@"SHT_CUDA_INFO"
	.align	4


	//----- nvinfo : EIATTR_REGCOUNT
	.align		4
        /*0000*/ 	.byte	0x04, 0x2f
        /*0002*/ 	.short	(.L_1 - .L_0)
	.align		4
.L_0:
        /*0004*/ 	.word	index@(_Z4testPi)
        /*0008*/ 	.word	0x00000008


	//----- nvinfo : EIATTR_FRAME_SIZE
	.align		4
.L_1:
        /*000c*/ 	.byte	0x04, 0x11
        /*000e*/ 	.short	(.L_3 - .L_2)
	.align		4
.L_2:
        /*0010*/ 	.word	index@(_Z4testPi)
        /*0014*/ 	.word	0x00000000


	//----- nvinfo : EIATTR_MIN_STACK_SIZE
	.align		4
.L_3:
        /*0018*/ 	.byte	0x04, 0x12
        /*001a*/ 	.short	(.L_5 - .L_4)
	.align		4
.L_4:
        /*001c*/ 	.word	index@(_Z4testPi)
        /*0020*/ 	.word	0x00000000
.L_5:


//--------------------- .nv.compat                --------------------------
	.section	.nv.compat,"",@"SHT_CUDA_COMPAT_INFO"
	.align	4
        /*0000*/ 	.byte	0x02, 0x09, 0x00, 0x00, 0x02, 0x02, 0x01, 0x00, 0x02, 0x05, 0x05, 0x00, 0x03, 0x07, 0x01, 0x01
        /*0010*/ 	.byte	0x02, 0x03, 0x00, 0x00, 0x02, 0x06, 0x01, 0x00, 0x04, 0x0b, 0x08, 0x00, 0x09, 0x00, 0x00, 0x00
        /*0020*/ 	.byte	0x00, 0x00, 0x00, 0x00


//--------------------- .nv.info._Z4testPi        --------------------------
	.section	.nv.info._Z4testPi,"",@"SHT_CUDA_INFO"
	.sectionflags	@""
	.align	4


	//----- nvinfo : EIATTR_CUDA_API_VERSION
	.align		4
        /*0000*/ 	.byte	0x04, 0x37
        /*0002*/ 	.short	(.L_7 - .L_6)
.L_6:
        /*0004*/ 	.word	0x00000082


	//----- nvinfo : EIATTR_KPARAM_INFO
	.align		4
.L_7:
        /*0008*/ 	.byte	0x04, 0x17
        /*000a*/ 	.short	(.L_9 - .L_8)
.L_8:
        /*000c*/ 	.word	0x00000000
        /*0010*/ 	.short	0x0000
        /*0012*/ 	.short	0x0000
        /*0014*/ 	.byte	0x00, 0xf5, 0x21, 0x00


	//----- nvinfo : EIATTR_SPARSE_MMA_MASK
	.align		4
.L_9:
        /*0018*/ 	.byte	0x03, 0x50
        /*001a*/ 	.short	0x0000


	//----- nvinfo : EIATTR_MAXREG_COUNT
	.align		4
        /*001c*/ 	.byte	0x03, 0x1b
        /*001e*/ 	.short	0x00ff


	//----- nvinfo : EIATTR_MERCURY_ISA_VERSION
	.align		4
        /*0020*/ 	.byte	0x03, 0x5f
        /*0022*/ 	.short	0x0101


	//----- nvinfo : EIATTR_INT_WARP_WIDE_INSTR_OFFSETS
	.align		4
        /*0024*/ 	.byte	0x04, 0x31
        /*0026*/ 	.short	(.L_11 - .L_10)


	//   ....[0]....
.L_10:
        /*0028*/ 	.word	0x00000030


	//   ....[1]....
        /*002c*/ 	.word	0x00000070


	//----- nvinfo : EIATTR_VRC_CTA_INIT_COUNT
	.align		4
.L_11:
        /*0030*/ 	.byte	0x02, 0x4a
	.zero		1
	.zero		1


	//----- nvinfo : EIATTR_EXIT_INSTR_OFFSETS
	.align		4
        /*0034*/ 	.byte	0x04, 0x1c
        /*0036*/ 	.short	(.L_13 - .L_12)


	//   ....[0]....
.L_12:
        /*0038*/ 	.word	0x000000b0


	//----- nvinfo : EIATTR_CBANK_PARAM_SIZE
	.align		4
.L_13:
        /*003c*/ 	.byte	0x03, 0x19
        /*003e*/ 	.short	0x0008


	//----- nvinfo : EIATTR_PARAM_CBANK
	.align		4
        /*0040*/ 	.byte	0x04, 0x0a
        /*0042*/ 	.short	(.L_15 - .L_14)
	.align		4
.L_14:
        /*0044*/ 	.word	index@(.nv.constant0._Z4testPi)
        /*0048*/ 	.short	0x0380
        /*004a*/ 	.short	0x0008


	//----- nvinfo : EIATTR_SW_WAR
	.align		4
.L_15:
        /*004c*/ 	.byte	0x04, 0x36
        /*004e*/ 	.short	(.L_17 - .L_16)
.L_16:
        /*0050*/ 	.word	0x00000008
.L_17:


//--------------------- .nv.callgraph             --------------------------
	.section	.nv.callgraph,"",@"SHT_CUDA_CALLGRAPH"
	.align	4
	.sectionentsize	8
	.align		4
        /*0000*/ 	.word	0x00000000
	.align		4
        /*0004*/ 	.word	0xffffffff
	.align		4
        /*0008*/ 	.word	0x00000000
	.align		4
        /*000c*/ 	.word	0xfffffffe
	.align		4
        /*0010*/ 	.word	0x00000000
	.align		4
        /*0014*/ 	.word	0xfffffffd
	.align		4
        /*0018*/ 	.word	0x00000000
	.align		4
        /*001c*/ 	.word	0xfffffffc


//--------------------- .text._Z4testPi           --------------------------
	.section	.text._Z4testPi,"ax",@progbits
	.align	128
        .global         _Z4testPi
        .type           _Z4testPi,@function
        .size           _Z4testPi,(.L_x_1 - _Z4testPi)
        .other          _Z4testPi,@"STO_CUDA_ENTRY STV_DEFAULT"
_Z4testPi:
.text._Z4testPi:
[----:B------:R-:W-:Y:S01]  /*0000*/  LDC R1, c[0x0][0x37c] ;  /* 0x0000df00ff017b82 */ /* 0x000fe20000000800 */
[----:B------:R-:W0:Y:S07]  /*0010*/  S2R R0, SR_TID.X ;  /* 0x0000000000007919 */ /* 0x000e2e0000002100 */
[----:B------:R-:W1:Y:S01]  /*0020*/  LDC.64 R2, c[0x0][0x380] ;  /* 0x0000e000ff027b82 */ /* 0x000e620000000a00 */
[----:B------:R-:W-:Y:S01]  /*0030*/  VOTEU.ANY UR4, UPT, PT ;  /* 0x0000000000047886 */ /* 0x000fe200038e0100 */
[----:B------:R-:W1:Y:S01]  /*0040*/  LDCU.64 UR6, c[0x0][0x358] ;  /* 0x00006b00ff0677ac */ /* 0x000e620008000a00 */
[----:B------:R-:W2:Y:S01]  /*0050*/  S2R R4, SR_LANEID ;  /* 0x0000000000047919 */ /* 0x000ea20000000000 */
[----:B------:R-:W-:-:S04]  /*0060*/  UFLO.U32 UR4, UR4 ;  /* 0x00000004000472bd */ /* 0x000fc800080e0000 */
[----:B0-----:R-:W0:Y:S02]  /*0070*/  REDUX.SUM UR5, R0 ;  /* 0x00000000000573c4 */ /* 0x001e24000000c000 */
[----:B--2---:R-:W-:Y:S02]  /*0080*/  ISETP.EQ.U32.AND P0, PT, R4, UR4, PT ;  /* 0x0000000404007c0c */ /* 0x004fe4000bf02070 */
[----:B0-----:R-:W-:-:S11]  /*0090*/  MOV R5, UR5 ;  /* 0x0000000500057c02 */ /* 0x001fd60008000f00 */
[----:B-1----:R-:W-:Y:S01]  /*00a0*/  @P0 REDG.E.ADD.STRONG.GPU desc[UR6][R2.64], R5 ;  /* 0x000000050200098e */ /* 0x002fe2000c12e106 */
[----:B------:R-:W-:Y:S05]  /*00b0*/  EXIT ;  /* 0x000000000000794d */ /* 0x000fea0003800000 */
.L_x_0:
[----:B------:R-:W-:-:S00]  /*00c0*/  BRA `(.L_x_0) ;  /* 0xfffffffc00fc7947 */ /* 0x000fc0000383ffff */
[----:B------:R-:W-:-:S00]  /*00d0*/  NOP ;  /* 0x0000000000007918 */ /* 0x000fc00000000000 */
        /* <DEDUP_REMOVED lines=10> */
.L_x_1:


//--------------------- .nv.shared.reserved.0     --------------------------
	.section	.nv.shared.reserved.0,"aw",@nobits
	.weak		__nv_reservedSMEM_offset_0_alias
	.size		__nv_reservedSMEM_offset_0_alias, 0, 64
	.other		__nv_reservedSMEM_offset_0_alias,@"STO_CUDA_RESERVED_SHARED STV_DEFAULT"
__nv_reservedSMEM_offset_0_alias:
	.zero		0
	.zero		64


//--------------------- .nv.constant0._Z4testPi   --------------------------
	.section	.nv.constant0._Z4testPi,"a",@progbits
	.sectionflags	@""
	.align	4
.nv.constant0._Z4testPi:
	.zero		904


//--------------------- SYMBOLS --------------------------

	.type		.nv.reservedSmem.offset0,@object
	.size		.nv.reservedSmem.offset0,0x4
